	.headerflags	@"EF_CUDA_TEXMODE_UNIFIED EF_CUDA_64BIT_ADDRESS EF_CUDA_ACCELERATORS EF_CUDA_SM90 EF_CUDA_VIRTUAL_SM(EF_CUDA_SM90)"
	.elftype	@"ET_EXEC"


//--------------------- .nv.info                  --------------------------
	.section	.nv.info,"",@"SHT_CUDA_INFO"
	.align	4


	//----- nvinfo : EIATTR_REGCOUNT
	.align		4
        /*0000*/ 	.byte	0x04, 0x2f
        /*0002*/ 	.short	(.L_1 - .L_0)
	.align		4
.L_0:
        /*0004*/ 	.word	index@(triton_poi_fused_cat_13)
        /*0008*/ 	.word	0x00000013


	//----- nvinfo : EIATTR_MIN_STACK_SIZE
	.align		4
.L_1:
        /*000c*/ 	.byte	0x04, 0x12
        /*000e*/ 	.short	(.L_3 - .L_2)
	.align		4
.L_2:
        /*0010*/ 	.word	index@(triton_poi_fused_cat_13)
        /*0014*/ 	.word	0x00000000


	//----- nvinfo : EIATTR_FRAME_SIZE
	.align		4
.L_3:
        /*0018*/ 	.byte	0x04, 0x11
        /*001a*/ 	.short	(.L_5 - .L_4)
	.align		4
.L_4:
        /*001c*/ 	.word	index@(triton_poi_fused_cat_13)
        /*0020*/ 	.word	0x00000000


	//----- nvinfo : EIATTR_MIN_STACK_SIZE
	.align		4
.L_5:
        /*0024*/ 	.byte	0x04, 0x12
        /*0026*/ 	.short	(.L_7 - .L_6)
	.align		4
.L_6:
        /*0028*/ 	.word	index@(triton_poi_fused_cat_13)
        /*002c*/ 	.word	0x00000000
.L_7:


//--------------------- .nv.info.triton_poi_fused_cat_13 --------------------------
	.section	.nv.info.triton_poi_fused_cat_13,"",@"SHT_CUDA_INFO"
	.sectionflags	@""
	.align	4


	//----- nvinfo : EIATTR_CUDA_API_VERSION
	.align		4
        /*0000*/ 	.byte	0x04, 0x37
        /*0002*/ 	.short	(.L_9 - .L_8)
.L_8:
        /*0004*/ 	.word	0x0000007c


	//----- nvinfo : EIATTR_KPARAM_INFO
	.align		4
.L_9:
        /*0008*/ 	.byte	0x04, 0x17
        /*000a*/ 	.short	(.L_11 - .L_10)
.L_10:
        /*000c*/ 	.word	0x00000000
        /*0010*/ 	.short	0x0004
        /*0012*/ 	.short	0x0020
        /*0014*/ 	.byte	0x00, 0xf0, 0x11, 0x00


	//----- nvinfo : EIATTR_KPARAM_INFO
	.align		4
.L_11:
        /*0018*/ 	.byte	0x04, 0x17
        /*001a*/ 	.short	(.L_13 - .L_12)
.L_12:
        /*001c*/ 	.word	0x00000000
        /*0020*/ 	.short	0x0003
        /*0022*/ 	.short	0x0018
        /*0024*/ 	.byte	0x00, 0xf4, 0x21, 0x00


	//----- nvinfo : EIATTR_KPARAM_INFO
	.align		4
.L_13:
        /*0028*/ 	.byte	0x04, 0x17
        /*002a*/ 	.short	(.L_15 - .L_14)
.L_14:
        /*002c*/ 	.word	0x00000000
        /*0030*/ 	.short	0x0002
        /*0032*/ 	.short	0x0010
        /*0034*/ 	.byte	0x00, 0xf4, 0x21, 0x00


	//----- nvinfo : EIATTR_KPARAM_INFO
	.align		4
.L_15:
        /*0038*/ 	.byte	0x04, 0x17
        /*003a*/ 	.short	(.L_17 - .L_16)
.L_16:
        /*003c*/ 	.word	0x00000000
        /*0040*/ 	.short	0x0001
        /*0042*/ 	.short	0x0008
        /*0044*/ 	.byte	0x00, 0xf4, 0x21, 0x00


	//----- nvinfo : EIATTR_KPARAM_INFO
	.align		4
.L_17:
        /*0048*/ 	.byte	0x04, 0x17
        /*004a*/ 	.short	(.L_19 - .L_18)
.L_18:
        /*004c*/ 	.word	0x00000000
        /*0050*/ 	.short	0x0000
        /*0052*/ 	.short	0x0000
        /*0054*/ 	.byte	0x00, 0xf4, 0x21, 0x00


	//----- nvinfo : EIATTR_SPARSE_MMA_MASK
	.align		4
.L_19:
        /*0058*/ 	.byte	0x03, 0x50
        /*005a*/ 	.short	0x0000


	//----- nvinfo : EIATTR_MAXREG_COUNT
	.align		4
        /*005c*/ 	.byte	0x03, 0x1b
        /*005e*/ 	.short	0x00ff


	//----- nvinfo : EIATTR_EXIT_INSTR_OFFSETS
	.align		4
        /*0060*/ 	.byte	0x04, 0x1c
        /*0062*/ 	.short	(.L_21 - .L_20)


	//   ....[0]....
.L_20:
        /*0064*/ 	.word	0x00000350


	//----- nvinfo : EIATTR_REQNTID
	.align		4
.L_21:
        /*0068*/ 	.byte	0x04, 0x10
        /*006a*/ 	.short	(.L_23 - .L_22)
.L_22:
        /*006c*/ 	.word	0x00000100
        /*0070*/ 	.word	0x00000001
        /*0074*/ 	.word	0x00000001


	//----- nvinfo : EIATTR_CBANK_PARAM_SIZE
	.align		4
.L_23:
        /*0078*/ 	.byte	0x03, 0x19
        /*007a*/ 	.short	0x0024


	//----- nvinfo : EIATTR_PARAM_CBANK
	.align		4
        /*007c*/ 	.byte	0x04, 0x0a
        /*007e*/ 	.short	(.L_25 - .L_24)
	.align		4
.L_24:
        /*0080*/ 	.word	index@(.nv.constant0.triton_poi_fused_cat_13)
        /*0084*/ 	.short	0x0210
        /*0086*/ 	.short	0x0024


	//----- nvinfo : EIATTR_SW_WAR
	.align		4
.L_25:
        /*0088*/ 	.byte	0x04, 0x36
        /*008a*/ 	.short	(.L_27 - .L_26)
.L_26:
        /*008c*/ 	.word	0x00000008
.L_27:


//--------------------- .nv.callgraph             --------------------------
	.section	.nv.callgraph,"",@"SHT_CUDA_CALLGRAPH"
	.align	4
	.sectionentsize	8
	.align		4
        /*0000*/ 	.word	0x00000000
	.align		4
        /*0004*/ 	.word	0xffffffff
	.align		4
        /*0008*/ 	.word	0x00000000
	.align		4
        /*000c*/ 	.word	0xfffffffe
	.align		4
        /*0010*/ 	.word	0x00000000
	.align		4
        /*0014*/ 	.word	0xfffffffd
	.align		4
        /*0018*/ 	.word	0x00000000
	.align		4
        /*001c*/ 	.word	0xfffffffc


//--------------------- .text.triton_poi_fused_cat_13 --------------------------
	.section	.text.triton_poi_fused_cat_13,"ax",@progbits
	.align	128
        .global         triton_poi_fused_cat_13
        .type           triton_poi_fused_cat_13,@function
        .size           triton_poi_fused_cat_13,(.L_x_1 - triton_poi_fused_cat_13)
        .other          triton_poi_fused_cat_13,@"STO_CUDA_ENTRY STV_DEFAULT"
triton_poi_fused_cat_13:
.text.triton_poi_fused_cat_13:
[----:B------:R-:W-:Y:S01]  /*0000*/  LDC R1, c[0x0][0x28] ;  /* 0x00000a00ff017b82 */ /* 0x000fe20000000800 */
[----:B------:R-:W1:Y:S07]  /*0010*/  S2R R0, SR_TID.X ;  /* 0x0000000000007919 */ /* 0x000e6e0000002100 */
[----:B------:R-:W2:Y:S01]  /*0020*/  LDC.64 R4, c[0x0][0x218] ;  /* 0x00008600ff047b82 */ /* 0x000ea20000000a00 */
[----:B------:R-:W-:Y:S01]  /*0030*/  ULDC.64 UR6, c[0x0][0x220] ;  /* 0x0000880000067ab9 */ /* 0x000fe20000000a00 */
[----:B------:R-:W-:Y:S01]  /*0040*/  ULDC.64 UR4, c[0x0][0x208] ;  /* 0x0000820000047ab9 */ /* 0x000fe20000000a00 */
[----:B------:R-:W3:Y:S01]  /*0050*/  S2R R3, SR_CTAID.X ;  /* 0x0000000000037919 */ /* 0x000ee20000002500 */
[----:B-1----:R-:W-:-:S05]  /*0060*/  IMAD.SHL.U32 R0, R0, 0x2, RZ ;  /* 0x0000000200007824 */ /* 0x002fca00078e00ff */
[----:B------:R-:W-:-:S05]  /*0070*/  LOP3.LUT R0, R0, 0x1fe, RZ, 0xc0, !PT ;  /* 0x000001fe00007812 */ /* 0x000fca00078ec0ff */
[----:B---3--:R-:W-:Y:S02]  /*0080*/  IMAD R0, R3, 0x200, R0 ;  /* 0x0000020003007824 */ /* 0x008fe400078e0200 */
[----:B------:R-:W1:Y:S03]  /*0090*/  LDC.64 R2, c[0x0][0x210] ;  /* 0x00008400ff027b82 */ /* 0x000e660000000a00 */
[----:B------:R-:W-:-:S04]  /*00a0*/  SHF.R.S32.HI R7, RZ, 0x1f, R0 ;  /* 0x0000001fff077819 */ /* 0x000fc80000011400 */
[CC--:B------:R-:W-:Y:S02]  /*00b0*/  LEA.HI R6, R7.reuse, R0.reuse, RZ, 0xa ;  /* 0x0000000007067211 */ /* 0x0c0fe400078f50ff */
[----:B------:R-:W-:Y:S02]  /*00c0*/  LEA.HI R10, R7, R0, RZ, 0x11 ;  /* 0x00000000070a7211 */ /* 0x000fe400078f88ff */
[----:B------:R-:W-:Y:S02]  /*00d0*/  SHF.R.S32.HI R8, RZ, 0xa, R6 ;  /* 0x0000000aff087819 */ /* 0x000fe40000011406 */
[----:B------:R-:W-:Y:S02]  /*00e0*/  LOP3.LUT R7, R6, 0xfffffc00, RZ, 0xc0, !PT ;  /* 0xfffffc0006077812 */ /* 0x000fe400078ec0ff */
[----:B------:R-:W-:Y:S02]  /*00f0*/  LEA.HI R9, R8, R8, RZ, 0x7 ;  /* 0x0000000808097211 */ /* 0x000fe400078f38ff */
[----:B------:R-:W-:Y:S01]  /*0100*/  SHF.R.S32.HI R11, RZ, 0x11, R10 ;  /* 0x00000011ff0b7819 */ /* 0x000fe2000001140a */
[----:B------:R-:W-:Y:S01]  /*0110*/  IMAD.IADD R7, R0, 0x1, -R7 ;  /* 0x0000000100077824 */ /* 0x000fe200078e0a07 */
[----:B------:R-:W-:-:S03]  /*0120*/  LOP3.LUT R9, R9, 0xffffff80, RZ, 0xc0, !PT ;  /* 0xffffff8009097812 */ /* 0x000fc600078ec0ff */
[----:B------:R-:W-:Y:S01]  /*0130*/  IMAD.U32 R6, R11, 0x10000, RZ ;  /* 0x000100000b067824 */ /* 0x000fe200078e00ff */
[----:B------:R-:W-:Y:S01]  /*0140*/  LOP3.LUT R11, R10, 0xfffe0000, RZ, 0xc0, !PT ;  /* 0xfffe00000a0b7812 */ /* 0x000fe200078ec0ff */
[----:B------:R-:W-:Y:S01]  /*0150*/  IMAD.IADD R9, R8, 0x1, -R9 ;  /* 0x0000000108097824 */ /* 0x000fe200078e0a09 */
[----:B------:R-:W-:Y:S02]  /*0160*/  SHF.R.S32.HI R10, RZ, 0x1f, R7 ;  /* 0x0000001fff0a7819 */ /* 0x000fe40000011407 */
[----:B------:R-:W-:Y:S01]  /*0170*/  SHF.R.S32.HI R13, RZ, 0x1f, R6 ;  /* 0x0000001fff0d7819 */ /* 0x000fe20000011406 */
[C---:B------:R-:W-:Y:S01]  /*0180*/  IMAD.SHL.U32 R8, R9.reuse, 0x400, RZ ;  /* 0x0000040009087824 */ /* 0x040fe200078e00ff */
[C---:B------:R-:W-:Y:S01]  /*0190*/  ISETP.GE.AND P0, PT, R9.reuse, 0x40, PT ;  /* 0x000000400900780c */ /* 0x040fe20003f06270 */
[----:B--2---:R-:W-:Y:S01]  /*01a0*/  IMAD.WIDE R4, R9, 0x4, R4 ;  /* 0x0000000409047825 */ /* 0x004fe200078e0204 */
[----:B------:R-:W-:Y:S02]  /*01b0*/  IADD3 R11, R6, R0, -R11 ;  /* 0x00000000060b7210 */ /* 0x000fe40007ffe80b */
[----:B------:R-:W-:-:S02]  /*01c0*/  IADD3 R7, P1, P2, R8, R7, R6 ;  /* 0x0000000708077210 */ /* 0x000fc40007a3e006 */
[----:B------:R-:W-:Y:S01]  /*01d0*/  SHF.R.S32.HI R8, RZ, 0x1f, R8 ;  /* 0x0000001fff087819 */ /* 0x000fe20000011408 */
[----:B-1----:R-:W-:-:S03]  /*01e0*/  IMAD.WIDE R2, R11, 0x4, R2 ;  /* 0x000000040b027825 */ /* 0x002fc600078e0202 */
[----:B------:R-:W-:Y:S02]  /*01f0*/  IADD3.X R8, R8, R10, R13, P1, P2 ;  /* 0x0000000a08087210 */ /* 0x000fe40000fe440d */
[----:B------:R-:W-:Y:S02]  /*0200*/  CS2R R10, SRZ ;  /* 0x00000000000a7805 */ /* 0x000fe4000001ff00 */
[----:B------:R-:W-:Y:S02]  /*0210*/  ISETP.GT.AND P1, PT, R9, 0x3f, PT ;  /* 0x0000003f0900780c */ /* 0x000fe40003f24270 */
[----:B------:R-:W-:Y:S02]  /*0220*/  CS2R R12, SRZ ;  /* 0x00000000000c7805 */ /* 0x000fe4000001ff00 */
[C---:B------:R-:W-:Y:S02]  /*0230*/  LEA R6, P2, R7.reuse, UR6, 0x2 ;  /* 0x0000000607067c11 */ /* 0x040fe4000f8410ff */
[----:B------:R-:W-:Y:S01]  /*0240*/  CS2R R14, SRZ ;  /* 0x00000000000e7805 */ /* 0x000fe2000001ff00 */
[----:B------:R-:W2:Y:S01]  /*0250*/  @!P0 LDG.E.64 R10, desc[UR4][R2.64] ;  /* 0x00000004020a8981 */ /* 0x000ea2000c1e1b00 */
[----:B------:R-:W-:-:S02]  /*0260*/  LEA.HI.X R7, R7, UR7, R8, 0x2, P2 ;  /* 0x0000000707077c11 */ /* 0x000fc400090f1408 */
[----:B------:R-:W1:Y:S01]  /*0270*/  LDC.64 R8, c[0x0][0x228] ;  /* 0x00008a00ff087b82 */ /* 0x000e620000000a00 */
[----:B------:R-:W3:Y:S04]  /*0280*/  @!P0 LDG.E.EL R12, desc[UR4][R4.64] ;  /* 0x00000004040c8981 */ /* 0x000ee8000c2e1900 */
[----:B------:R-:W4:Y:S04]  /*0290*/  @!P0 LDG.E.EL R13, desc[UR4][R4.64] ;  /* 0x00000004040d8981 */ /* 0x000f28000c2e1900 */
[----:B------:R-:W5:Y:S01]  /*02a0*/  @P1 LDG.E.64 R14, desc[UR4][R6.64+-0x40000] ;  /* 0xfc000004060e1981 */ /* 0x000f62000c1e1b00 */
[----:B--2---:R-:W-:-:S02]  /*02b0*/  SEL R10, R10, RZ, !P0 ;  /* 0x000000ff0a0a7207 */ /* 0x004fc40004000000 */
[----:B------:R-:W-:Y:S02]  /*02c0*/  SEL R16, R11, RZ, !P0 ;  /* 0x000000ff0b107207 */ /* 0x000fe40004000000 */
[----:B---3--:R-:W-:Y:S02]  /*02d0*/  SEL R3, R12, RZ, !P0 ;  /* 0x000000ff0c037207 */ /* 0x008fe40004000000 */
[----:B----4-:R-:W-:-:S03]  /*02e0*/  SEL R13, R13, RZ, !P0 ;  /* 0x000000ff0d0d7207 */ /* 0x010fc60004000000 */
[----:B------:R-:W-:Y:S01]  /*02f0*/  FADD R12, R10, R3 ;  /* 0x000000030a0c7221 */ /* 0x000fe20000000000 */
[----:B-1----:R-:W-:Y:S01]  /*0300*/  IMAD.WIDE R2, R0, 0x4, R8 ;  /* 0x0000000400027825 */ /* 0x002fe200078e0208 */
[----:B-----5:R-:W-:-:S03]  /*0310*/  @P0 SEL R12, R14, RZ, P1 ;  /* 0x000000ff0e0c0207 */ /* 0x020fc60000800000 */
[----:B------:R-:W-:Y:S01]  /*0320*/  FADD R13, R16, R13 ;  /* 0x0000000d100d7221 */ /* 0x000fe20000000000 */
[----:B------:R-:W-:-:S05]  /*0330*/  @P0 SEL R13, R15, RZ, P1 ;  /* 0x000000ff0f0d0207 */ /* 0x000fca0000800000 */
[----:B------:R-:W-:Y:S01]  /*0340*/  STG.E.64 desc[UR4][R2.64], R12 ;  /* 0x0000000c02007986 */ /* 0x000fe2000c101b04 */
[----:B------:R-:W-:Y:S05]  /*0350*/  EXIT ;  /* 0x000000000000794d */ /* 0x000fea0003800000 */
.L_x_0:
[----:B------:R-:W-:-:S00]  /*0360*/  BRA `(.L_x_0) ;  /* 0xfffffffc00fc7947 */ /* 0x000fc0000383ffff */
[----:B------:R-:W-:-:S00]  /*0370*/  NOP ;  /* 0x0000000000007918 */ /* 0x000fc00000000000 */
        /* <DEDUP_REMOVED lines=8> */
.L_x_1:


//--------------------- .nv.constant0.triton_poi_fused_cat_13 --------------------------
	.section	.nv.constant0.triton_poi_fused_cat_13,"a",@progbits
	.sectionflags	@""
	.align	4
.nv.constant0.triton_poi_fused_cat_13:
	.zero		564
